	.headerflags	@"EF_CUDA_TEXMODE_UNIFIED EF_CUDA_64BIT_ADDRESS EF_CUDA_ACCELERATORS EF_CUDA_SM90 EF_CUDA_VIRTUAL_SM(EF_CUDA_SM90)"
	.elftype	@"ET_EXEC"


//--------------------- .nv.info                  --------------------------
	.section	.nv.info,"",@"SHT_CUDA_INFO"
	.align	4


	//----- nvinfo : EIATTR_REGCOUNT
	.align		4
        /*0000*/ 	.byte	0x04, 0x2f
        /*0002*/ 	.short	(.L_3 - .L_2)
	.align		4
.L_2:
        /*0004*/ 	.word	index@(triton_poi_fused__native_batch_norm_legit_no_training_relu_20)
        /*0008*/ 	.word	0x00000024


	//----- nvinfo : EIATTR_MIN_STACK_SIZE
	.align		4
.L_3:
        /*000c*/ 	.byte	0x04, 0x12
        /*000e*/ 	.short	(.L_5 - .L_4)
	.align		4
.L_4:
        /*0010*/ 	.word	index@(triton_poi_fused__native_batch_norm_legit_no_training_relu_20)
        /*0014*/ 	.word	0x00000000


	//----- nvinfo : EIATTR_FRAME_SIZE
	.align		4
.L_5:
        /*0018*/ 	.byte	0x04, 0x11
        /*001a*/ 	.short	(.L_7 - .L_6)
	.align		4
.L_6:
        /*001c*/ 	.word	index@(triton_poi_fused__native_batch_norm_legit_no_training_relu_20)
        /*0020*/ 	.word	0x00000000


	//----- nvinfo : EIATTR_MIN_STACK_SIZE
	.align		4
.L_7:
        /*0024*/ 	.byte	0x04, 0x12
        /*0026*/ 	.short	(.L_9 - .L_8)
	.align		4
.L_8:
        /*0028*/ 	.word	index@(triton_poi_fused__native_batch_norm_legit_no_training_relu_20)
        /*002c*/ 	.word	0x00000000
.L_9:


//--------------------- .nv.info.triton_poi_fused__native_batch_norm_legit_no_training_relu_20 --------------------------
	.section	.nv.info.triton_poi_fused__native_batch_norm_legit_no_training_relu_20,"",@"SHT_CUDA_INFO"
	.sectionflags	@""
	.align	4


	//----- nvinfo : EIATTR_CUDA_API_VERSION
	.align		4
        /*0000*/ 	.byte	0x04, 0x37
        /*0002*/ 	.short	(.L_11 - .L_10)
.L_10:
        /*0004*/ 	.word	0x0000007c


	//----- nvinfo : EIATTR_KPARAM_INFO
	.align		4
.L_11:
        /*0008*/ 	.byte	0x04, 0x17
        /*000a*/ 	.short	(.L_13 - .L_12)
.L_12:
        /*000c*/ 	.word	0x00000000
        /*0010*/ 	.short	0x0006
        /*0012*/ 	.short	0x0030
        /*0014*/ 	.byte	0x00, 0xf0, 0x11, 0x00


	//----- nvinfo : EIATTR_KPARAM_INFO
	.align		4
.L_13:
        /*0018*/ 	.byte	0x04, 0x17
        /*001a*/ 	.short	(.L_15 - .L_14)
.L_14:
        /*001c*/ 	.word	0x00000000
        /*0020*/ 	.short	0x0005
        /*0022*/ 	.short	0x0028
        /*0024*/ 	.byte	0x00, 0xf4, 0x21, 0x00


	//----- nvinfo : EIATTR_KPARAM_INFO
	.align		4
.L_15:
        /*0028*/ 	.byte	0x04, 0x17
        /*002a*/ 	.short	(.L_17 - .L_16)
.L_16:
        /*002c*/ 	.word	0x00000000
        /*0030*/ 	.short	0x0004
        /*0032*/ 	.short	0x0020
        /*0034*/ 	.byte	0x00, 0xf4, 0x21, 0x00


	//----- nvinfo : EIATTR_KPARAM_INFO
	.align		4
.L_17:
        /*0038*/ 	.byte	0x04, 0x17
        /*003a*/ 	.short	(.L_19 - .L_18)
.L_18:
        /*003c*/ 	.word	0x00000000
        /*0040*/ 	.short	0x0003
        /*0042*/ 	.short	0x0018
        /*0044*/ 	.byte	0x00, 0xf4, 0x21, 0x00


	//----- nvinfo : EIATTR_KPARAM_INFO
	.align		4
.L_19:
        /*0048*/ 	.byte	0x04, 0x17
        /*004a*/ 	.short	(.L_21 - .L_20)
.L_20:
        /*004c*/ 	.word	0x00000000
        /*0050*/ 	.short	0x0002
        /*0052*/ 	.short	0x0010
        /*0054*/ 	.byte	0x00, 0xf4, 0x21, 0x00


	//----- nvinfo : EIATTR_KPARAM_INFO
	.align		4
.L_21:
        /*0058*/ 	.byte	0x04, 0x17
        /*005a*/ 	.short	(.L_23 - .L_22)
.L_22:
        /*005c*/ 	.word	0x00000000
        /*0060*/ 	.short	0x0001
        /*0062*/ 	.short	0x0008
        /*0064*/ 	.byte	0x00, 0xf4, 0x21, 0x00


	//----- nvinfo : EIATTR_KPARAM_INFO
	.align		4
.L_23:
        /*0068*/ 	.byte	0x04, 0x17
        /*006a*/ 	.short	(.L_25 - .L_24)
.L_24:
        /*006c*/ 	.word	0x00000000
        /*0070*/ 	.short	0x0000
        /*0072*/ 	.short	0x0000
        /*0074*/ 	.byte	0x00, 0xf4, 0x21, 0x00


	//----- nvinfo : EIATTR_SPARSE_MMA_MASK
	.align		4
.L_25:
        /*0078*/ 	.byte	0x03, 0x50
        /*007a*/ 	.short	0x0000


	//----- nvinfo : EIATTR_MAXREG_COUNT
	.align		4
        /*007c*/ 	.byte	0x03, 0x1b
        /*007e*/ 	.short	0x00ff


	//----- nvinfo : EIATTR_EXIT_INSTR_OFFSETS
	.align		4
        /*0080*/ 	.byte	0x04, 0x1c
        /*0082*/ 	.short	(.L_27 - .L_26)


	//   ....[0]....
.L_26:
        /*0084*/ 	.word	0x00000b30


	//   ....[1]....
        /*0088*/ 	.word	0x00000b50


	//----- nvinfo : EIATTR_REQNTID
	.align		4
.L_27:
        /*008c*/ 	.byte	0x04, 0x10
        /*008e*/ 	.short	(.L_29 - .L_28)
.L_28:
        /*0090*/ 	.word	0x00000080
        /*0094*/ 	.word	0x00000001
        /*0098*/ 	.word	0x00000001


	//----- nvinfo : EIATTR_CBANK_PARAM_SIZE
	.align		4
.L_29:
        /*009c*/ 	.byte	0x03, 0x19
        /*009e*/ 	.short	0x0034


	//----- nvinfo : EIATTR_PARAM_CBANK
	.align		4
        /*00a0*/ 	.byte	0x04, 0x0a
        /*00a2*/ 	.short	(.L_31 - .L_30)
	.align		4
.L_30:
        /*00a4*/ 	.word	index@(.nv.constant0.triton_poi_fused__native_batch_norm_legit_no_training_relu_20)
        /*00a8*/ 	.short	0x0210
        /*00aa*/ 	.short	0x0034


	//----- nvinfo : EIATTR_SW_WAR
	.align		4
.L_31:
        /*00ac*/ 	.byte	0x04, 0x36
        /*00ae*/ 	.short	(.L_33 - .L_32)
.L_32:
        /*00b0*/ 	.word	0x00000008
.L_33:


//--------------------- .nv.callgraph             --------------------------
	.section	.nv.callgraph,"",@"SHT_CUDA_CALLGRAPH"
	.align	4
	.sectionentsize	8
	.align		4
        /*0000*/ 	.word	0x00000000
	.align		4
        /*0004*/ 	.word	0xffffffff
	.align		4
        /*0008*/ 	.word	0x00000000
	.align		4
        /*000c*/ 	.word	0xfffffffe
	.align		4
        /*0010*/ 	.word	0x00000000
	.align		4
        /*0014*/ 	.word	0xfffffffd
	.align		4
        /*0018*/ 	.word	0x00000000
	.align		4
        /*001c*/ 	.word	0xfffffffc


//--------------------- .nv.constant4             --------------------------
	.section	.nv.constant4,"a",@progbits
	.align	8
	.align		8
.nv.constant4:
        /*0000*/ 	.dword	_$_str
	.align		8
        /*0008*/ 	.dword	_$_str_$_2


//--------------------- .text.triton_poi_fused__native_batch_norm_legit_no_training_relu_20 --------------------------
	.section	.text.triton_poi_fused__native_batch_norm_legit_no_training_relu_20,"ax",@progbits
	.align	128
        .global         triton_poi_fused__native_batch_norm_legit_no_training_relu_20
        .type           triton_poi_fused__native_batch_norm_legit_no_training_relu_20,@function
        .size           triton_poi_fused__native_batch_norm_legit_no_training_relu_20,(.L_x_1 - triton_poi_fused__native_batch_norm_legit_no_training_relu_20)
        .other          triton_poi_fused__native_batch_norm_legit_no_training_relu_20,@"STO_CUDA_ENTRY STV_DEFAULT"
triton_poi_fused__native_batch_norm_legit_no_training_relu_20:
.text.triton_poi_fused__native_batch_norm_legit_no_training_relu_20:
[----:B------:R-:W0:Y:S02]  /*0000*/  LDC R1, c[0x0][0x28] ;  /* 0x00000a00ff017b82 */ /* 0x000e240000000800 */
[----:B------:R-:W1:Y:S01]  /*0010*/  S2R R0, SR_TID.X ;  /* 0x0000000000007919 */ /* 0x000e620000002100 */
[----:B------:R-:W2:Y:S01]  /*0020*/  LDC.64 R28, c[0x0][0x220] ;  /* 0x00008800ff1c7b82 */ /* 0x000ea20000000a00 */
[----:B------:R-:W3:Y:S07]  /*0030*/  S2R R3, SR_CTAID.X ;  /* 0x0000000000037919 */ /* 0x000eee0000002500 */
[----:B------:R-:W4:Y:S01]  /*0040*/  LDC.64 R32, c[0x0][0x210] ;  /* 0x00008400ff207b82 */ /* 0x000f220000000a00 */
[----:B------:R-:W-:Y:S01]  /*0050*/  ULDC.64 UR4, c[0x0][0x208] ;  /* 0x0000820000047ab9 */ /* 0x000fe20000000a00 */
[----:B------:R-:W-:-:S02]  /*0060*/  CS2R R4, SRZ ;  /* 0x0000000000047805 */ /* 0x000fc4000001ff00 */
[----:B------:R-:W-:Y:S02]  /*0070*/  CS2R R6, SRZ ;  /* 0x0000000000067805 */ /* 0x000fe4000001ff00 */
[----:B------:R-:W-:Y:S02]  /*0080*/  CS2R R8, SRZ ;  /* 0x0000000000087805 */ /* 0x000fe4000001ff00 */
[----:B------:R-:W-:Y:S01]  /*0090*/  CS2R R10, SRZ ;  /* 0x00000000000a7805 */ /* 0x000fe2000001ff00 */
[----:B------:R-:W5:Y:S01]  /*00a0*/  LDC.64 R30, c[0x0][0x218] ;  /* 0x00008600ff1e7b82 */ /* 0x000f620000000a00 */
[----:B-1----:R-:W-:-:S04]  /*00b0*/  SHF.L.U32 R0, R0, 0x2, RZ ;  /* 0x0000000200007819 */ /* 0x002fc800000006ff */
[----:B------:R-:W-:Y:S02]  /*00c0*/  LOP3.LUT R0, R0, 0x1fc, RZ, 0xc0, !PT ;  /* 0x000001fc00007812 */ /* 0x000fe400078ec0ff */
[----:B---3--:R-:W-:Y:S02]  /*00d0*/  SHF.R.S32.HI R2, RZ, 0x15, R3 ;  /* 0x00000015ff027819 */ /* 0x008fe40000011403 */
[----:B------:R-:W-:Y:S02]  /*00e0*/  LEA R0, R3, R0, 0xa ;  /* 0x0000000003007211 */ /* 0x000fe400078e50ff */
[----:B------:R-:W-:Y:S02]  /*00f0*/  SGXT R3, R2, 0x1 ;  /* 0x000000010203781a */ /* 0x000fe40000000200 */
[----:B------:R-:W-:Y:S02]  /*0100*/  ISETP.GE.AND P1, PT, R0, 0x74480, PT ;  /* 0x000744800000780c */ /* 0x000fe40003f26270 */
[----:B------:R-:W-:-:S02]  /*0110*/  CS2R R12, SRZ ;  /* 0x00000000000c7805 */ /* 0x000fc4000001ff00 */
[----:B------:R-:W-:Y:S02]  /*0120*/  LEA.HI R3, R3, R0, RZ, 0x5 ;  /* 0x0000000003037211 */ /* 0x000fe400078f28ff */
[----:B------:R-:W-:Y:S01]  /*0130*/  CS2R R14, SRZ ;  /* 0x00000000000e7805 */ /* 0x000fe2000001ff00 */
[----:B----4-:R-:W-:Y:S01]  /*0140*/  IMAD.WIDE R32, R0, 0x4, R32 ;  /* 0x0000000400207825 */ /* 0x010fe200078e0220 */
[----:B------:R-:W-:-:S04]  /*0150*/  LOP3.LUT R3, R3, 0xffffffe0, RZ, 0xc0, !PT ;  /* 0xffffffe003037812 */ /* 0x000fc800078ec0ff */
[----:B------:R-:W-:Y:S01]  /*0160*/  IADD3 R2, R0, -R3, RZ ;  /* 0x8000000300027210 */ /* 0x000fe20007ffe0ff */
[----:B------:R-:W3:Y:S04]  /*0170*/  @!P1 LDG.E.128 R4, desc[UR4][R32.64] ;  /* 0x0000000420049981 */ /* 0x000ee8000c1e1d00 */
[----:B--2---:R-:W-:-:S04]  /*0180*/  IMAD.WIDE R28, R2, 0x4, R28 ;  /* 0x00000004021c7825 */ /* 0x004fc800078e021c */
[----:B-----5:R-:W-:Y:S01]  /*0190*/  IMAD.WIDE R30, R2, 0x4, R30 ;  /* 0x00000004021e7825 */ /* 0x020fe200078e021e */
[----:B------:R-:W2:Y:S04]  /*01a0*/  @!P1 LDG.E.EL.128 R12, desc[UR4][R28.64] ;  /* 0x000000041c0c9981 */ /* 0x000ea8000c2e1d00 */
[----:B------:R-:W3:Y:S01]  /*01b0*/  @!P1 LDG.E.EL.128 R8, desc[UR4][R30.64] ;  /* 0x000000041e089981 */ /* 0x000ee2000c2e1d00 */
[----:B------:R-:W-:-:S04]  /*01c0*/  IADD3 R3, R0, 0x200, RZ ;  /* 0x0000020000037810 */ /* 0x000fc80007ffe0ff */
[----:B------:R-:W-:Y:S02]  /*01d0*/  ISETP.GE.AND P0, PT, R3, 0x74480, PT ;  /* 0x000744800300780c */ /* 0x000fe40003f06270 */
[----:B------:R-:W-:Y:S02]  /*01e0*/  CS2R R24, SRZ ;  /* 0x0000000000187805 */ /* 0x000fe4000001ff00 */
[----:B------:R-:W-:Y:S02]  /*01f0*/  CS2R R26, SRZ ;  /* 0x00000000001a7805 */ /* 0x000fe4000001ff00 */
[----:B------:R-:W-:Y:S02]  /*0200*/  CS2R R16, SRZ ;  /* 0x0000000000107805 */ /* 0x000fe4000001ff00 */
[----:B------:R-:W-:Y:S02]  /*0210*/  CS2R R18, SRZ ;  /* 0x0000000000127805 */ /* 0x000fe4000001ff00 */
[----:B------:R-:W-:-:S02]  /*0220*/  CS2R R20, SRZ ;  /* 0x0000000000147805 */ /* 0x000fc4000001ff00 */
[----:B------:R-:W-:Y:S01]  /*0230*/  CS2R R22, SRZ ;  /* 0x0000000000167805 */ /* 0x000fe2000001ff00 */
[----:B------:R-:W4:Y:S04]  /*0240*/  @!P0 LDG.E.EL.128 R24, desc[UR4][R28.64] ;  /* 0x000000041c188981 */ /* 0x000f28000c2e1d00 */
[----:B------:R-:W5:Y:S04]  /*0250*/  @!P0 LDG.E.128 R16, desc[UR4][R32.64+0x800] ;  /* 0x0008000420108981 */ /* 0x000f68000c1e1d00 */
[----:B------:R1:W5:Y:S01]  /*0260*/  @!P0 LDG.E.EL.128 R20, desc[UR4][R30.64] ;  /* 0x000000041e148981 */ /* 0x000362000c2e1d00 */
[----:B------:R-:W-:Y:S01]  /*0270*/  HFMA2.MMA R3, -RZ, RZ, 1.625, 0 ;  /* 0x3e800000ff037435 */ /* 0x000fe200000001ff */
[----:B-1----:R-:W1:Y:S02]  /*0280*/  LDC.64 R30, c[0x0][0x230] ;  /* 0x00008c00ff1e7b82 */ /* 0x002e640000000a00 */
[----:B-1----:R-:W-:-:S04]  /*0290*/  IMAD.WIDE R30, R2, 0x4, R30 ;  /* 0x00000004021e7825 */ /* 0x002fc800078e021e */
[----:B--2---:R-:W-:Y:S01]  /*02a0*/  FADD R12, R12, 0.0010000000474974513054 ;  /* 0x3a83126f0c0c7421 */ /* 0x004fe20000000000 */
[----:B---3--:R-:W-:-:S05]  /*02b0*/  FADD R5, -R9, R5 ;  /* 0x0000000509057221 */ /* 0x008fca0000000100 */
[----:B------:R-:W1:Y:S01]  /*02c0*/  MUFU.SQRT R12, R12 ;  /* 0x0000000c000c7308 */ /* 0x000e620000002000 */
[----:B------:R-:W-:Y:S01]  /*02d0*/  FADD R9, R13, 0.0010000000474974513054 ;  /* 0x3a83126f0d097421 */ /* 0x000fe20000000000 */
[----:B------:R-:W-:Y:S01]  /*02e0*/  FADD R4, -R8, R4 ;  /* 0x0000000408047221 */ /* 0x000fe20000000100 */
[----:B------:R-:W-:Y:S01]  /*02f0*/  FADD R8, R14, 0.0010000000474974513054 ;  /* 0x3a83126f0e087421 */ /* 0x000fe20000000000 */
[----:B------:R-:W-:-:S04]  /*0300*/  FADD R14, R15, 0.0010000000474974513054 ;  /* 0x3a83126f0f0e7421 */ /* 0x000fc80000000000 */
[----:B------:R-:W2:Y:S01]  /*0310*/  MUFU.SQRT R9, R9 ;  /* 0x0000000900097308 */ /* 0x000ea20000002000 */
[----:B-1----:R-:W-:-:S07]  /*0320*/  FSETP.GT.AND P5, PT, R12, 8.50705917302346158658e+37, PT ;  /* 0x7e8000000c00780b */ /* 0x002fce0003fa4000 */
[----:B------:R-:W1:Y:S01]  /*0330*/  MUFU.SQRT R8, R8 ;  /* 0x0000000800087308 */ /* 0x000e620000002000 */
[----:B------:R-:W-:Y:S01]  /*0340*/  FSETP.GEU.AND P2, PT, R12, 1.175494350822287508e-38, PT ;  /* 0x008000000c00780b */ /* 0x000fe20003f4e000 */
[----:B----4-:R-:W-:-:S06]  /*0350*/  FADD R24, R24, 0.0010000000474974513054 ;  /* 0x3a83126f18187421 */ /* 0x010fcc0000000000 */
[----:B------:R-:W3:Y:S01]  /*0360*/  MUFU.SQRT R14, R14 ;  /* 0x0000000e000e7308 */ /* 0x000ee20000002000 */
[C---:B--2---:R-:W-:Y:S01]  /*0370*/  FSETP.GT.AND P3, PT, R9.reuse, 8.50705917302346158658e+37, PT ;  /* 0x7e8000000900780b */ /* 0x044fe20003f64000 */
[----:B------:R-:W-:Y:S01]  /*0380*/  FADD R10, -R10, R6 ;  /* 0x000000060a0a7221 */ /* 0x000fe20000000100 */
[----:B------:R-:W-:Y:S01]  /*0390*/  FSETP.GEU.AND P4, PT, R9, 1.175494350822287508e-38, PT ;  /* 0x008000000900780b */ /* 0x000fe20003f8e000 */
[----:B------:R-:W-:Y:S01]  /*03a0*/  @P5 FMUL R12, R12, 0.25 ;  /* 0x3e8000000c0c5820 */ /* 0x000fe20000400000 */
[----:B------:R-:W-:-:S03]  /*03b0*/  FSEL R6, R3, 1, P5 ;  /* 0x3f80000003067808 */ /* 0x000fc60002800000 */
[----:B------:R-:W2:Y:S01]  /*03c0*/  MUFU.SQRT R15, R24 ;  /* 0x00000018000f7308 */ /* 0x000ea20000002000 */
[----:B------:R-:W-:Y:S01]  /*03d0*/  FADD R13, R25, 0.0010000000474974513054 ;  /* 0x3a83126f190d7421 */ /* 0x000fe20000000000 */
[----:B------:R-:W-:Y:S01]  /*03e0*/  FADD R26, R26, 0.0010000000474974513054 ;  /* 0x3a83126f1a1a7421 */ /* 0x000fe20000000000 */
[----:B------:R-:W-:Y:S01]  /*03f0*/  @!P2 FMUL R12, R12, 16777216 ;  /* 0x4b8000000c0ca820 */ /* 0x000fe20000400000 */
[----:B------:R-:W-:Y:S01]  /*0400*/  @!P2 FMUL R6, R6, 16777216 ;  /* 0x4b8000000606a820 */ /* 0x000fe20000400000 */
[----:B-1----:R-:W-:Y:S01]  /*0410*/  FSETP.GT.AND P6, PT, R8, 8.50705917302346158658e+37, PT ;  /* 0x7e8000000800780b */ /* 0x002fe20003fc4000 */
[----:B-----5:R-:W-:Y:S01]  /*0420*/  FADD R16, -R20, R16 ;  /* 0x0000001014107221 */ /* 0x020fe20000000100 */
[----:B---3--:R-:W-:Y:S01]  /*0430*/  FSETP.GT.AND P2, PT, R14, 8.50705917302346158658e+37, PT ;  /* 0x7e8000000e00780b */ /* 0x008fe20003f44000 */
[----:B------:R-:W1:Y:S01]  /*0440*/  MUFU.SQRT R13, R13 ;  /* 0x0000000d000d7308 */ /* 0x000e620000002000 */
[----:B------:R-:W-:Y:S01]  /*0450*/  FSEL R20, R3, 1, P3 ;  /* 0x3f80000003147808 */ /* 0x000fe20001800000 */
[----:B------:R-:W-:Y:S01]  /*0460*/  @P3 FMUL R9, R9, 0.25 ;  /* 0x3e80000009093820 */ /* 0x000fe20000400000 */
[----:B------:R-:W-:-:S02]  /*0470*/  FSETP.GEU.AND P5, PT, R8, 1.175494350822287508e-38, PT ;  /* 0x008000000800780b */ /* 0x000fc40003fae000 */
[----:B------:R-:W-:-:S03]  /*0480*/  FSETP.GEU.AND P3, PT, R14, 1.175494350822287508e-38, PT ;  /* 0x008000000e00780b */ /* 0x000fc60003f6e000 */
[----:B------:R-:W3:Y:S01]  /*0490*/  MUFU.SQRT R25, R26 ;  /* 0x0000001a00197308 */ /* 0x000ee20000002000 */
[----:B------:R-:W-:Y:S01]  /*04a0*/  @!P4 FMUL R9, R9, 16777216 ;  /* 0x4b8000000909c820 */ /* 0x000fe20000400000 */
[----:B------:R-:W-:Y:S01]  /*04b0*/  @!P4 FMUL R20, R20, 16777216 ;  /* 0x4b8000001414c820 */ /* 0x000fe20000400000 */
[----:B--2---:R-:W-:Y:S01]  /*04c0*/  FSETP.GT.AND P4, PT, R15, 8.50705917302346158658e+37, PT ;  /* 0x7e8000000f00780b */ /* 0x004fe20003f84000 */
[----:B------:R-:W-:Y:S01]  /*04d0*/  FADD R11, -R11, R7 ;  /* 0x000000070b0b7221 */ /* 0x000fe20000000100 */
[C---:B------:R-:W-:Y:S01]  /*04e0*/  FSEL R24, R3.reuse, 1, P6 ;  /* 0x3f80000003187808 */ /* 0x040fe20003000000 */
[----:B------:R-:W-:Y:S02]  /*04f0*/  @P6 FMUL R8, R8, 0.25 ;  /* 0x3e80000008086820 */ /* 0x000fe40000400000 */
[----:B------:R2:W4:Y:S01]  /*0500*/  MUFU.RCP R7, R12 ;  /* 0x0000000c00077308 */ /* 0x0005220000001000 */
[----:B------:R-:W-:Y:S01]  /*0510*/  @P2 FMUL R14, R14, 0.25 ;  /* 0x3e8000000e0e2820 */ /* 0x000fe20000400000 */
[----:B------:R-:W-:Y:S01]  /*0520*/  @!P5 FMUL R8, R8, 16777216 ;  /* 0x4b8000000808d820 */ /* 0x000fe20000400000 */
[----:B------:R-:W-:Y:S01]  /*0530*/  @!P5 FMUL R24, R24, 16777216 ;  /* 0x4b8000001818d820 */ /* 0x000fe20000400000 */
[----:B--2---:R-:W-:Y:S01]  /*0540*/  FSEL R12, R3, 1, P2 ;  /* 0x3f800000030c7808 */ /* 0x004fe20001000000 */
[----:B------:R-:W-:Y:S01]  /*0550*/  @!P3 FMUL R14, R14, 16777216 ;  /* 0x4b8000000e0eb820 */ /* 0x000fe20000400000 */
[----:B-1----:R-:W-:-:S03]  /*0560*/  FSETP.GT.AND P5, PT, R13, 8.50705917302346158658e+37, PT ;  /* 0x7e8000000d00780b */ /* 0x002fc60003fa4000 */
[----:B------:R-:W-:Y:S01]  /*0570*/  @!P3 FMUL R12, R12, 16777216 ;  /* 0x4b8000000c0cb820 */ /* 0x000fe20000400000 */
[----:B---3--:R-:W-:Y:S01]  /*0580*/  FSETP.GT.AND P3, PT, R25, 8.50705917302346158658e+37, PT ;  /* 0x7e8000001900780b */ /* 0x008fe20003f64000 */
[----:B------:R-:W-:Y:S01]  /*0590*/  FADD R17, -R21, R17 ;  /* 0x0000001115117221 */ /* 0x000fe20000000100 */
[C---:B------:R-:W-:Y:S01]  /*05a0*/  FSETP.GEU.AND P6, PT, R15.reuse, 1.175494350822287508e-38, PT ;  /* 0x008000000f00780b */ /* 0x040fe20003fce000 */
[----:B------:R-:W-:Y:S01]  /*05b0*/  @P4 FMUL R15, R15, 0.25 ;  /* 0x3e8000000f0f4820 */ /* 0x000fe20000400000 */
[----:B------:R-:W-:Y:S01]  /*05c0*/  FSEL R21, R3, 1, P4 ;  /* 0x3f80000003157808 */ /* 0x000fe20002000000 */
[----:B------:R-:W1:Y:S01]  /*05d0*/  MUFU.RCP R29, R14 ;  /* 0x0000000e001d7308 */ /* 0x000e620000001000 */
[----:B------:R-:W-:Y:S02]  /*05e0*/  FSETP.GEU.AND P2, PT, R13, 1.175494350822287508e-38, PT ;  /* 0x008000000d00780b */ /* 0x000fe40003f4e000 */
[----:B------:R-:W-:Y:S01]  /*05f0*/  FSETP.GEU.AND P4, PT, R25, 1.175494350822287508e-38, PT ;  /* 0x008000001900780b */ /* 0x000fe20003f8e000 */
[----:B------:R-:W-:-:S04]  /*0600*/  FADD R23, -R23, R19 ;  /* 0x0000001317177221 */ /* 0x000fc80000000100 */
[----:B------:R-:W2:Y:S01]  /*0610*/  MUFU.RCP R33, R8 ;  /* 0x0000000800217308 */ /* 0x000ea20000001000 */
[----:B----4-:R-:W-:Y:S01]  /*0620*/  FMUL R19, R7, R6 ;  /* 0x0000000607137220 */ /* 0x010fe20000400000 */
[----:B------:R-:W-:Y:S01]  /*0630*/  @P5 FMUL R13, R13, 0.25 ;  /* 0x3e8000000d0d5820 */ /* 0x000fe20000400000 */
[----:B------:R-:W3:Y:S01]  /*0640*/  LDC.64 R6, c[0x0][0x228] ;  /* 0x00008a00ff067b82 */ /* 0x000ee20000000a00 */
[----:B------:R-:W-:-:S04]  /*0650*/  @P3 FMUL R25, R25, 0.25 ;  /* 0x3e80000019193820 */ /* 0x000fc80000400000 */
[----:B------:R-:W4:Y:S01]  /*0660*/  MUFU.RCP R9, R9 ;  /* 0x0000000900097308 */ /* 0x000f220000001000 */
[----:B------:R-:W-:Y:S01]  /*0670*/  @!P6 FMUL R15, R15, 16777216 ;  /* 0x4b8000000f0fe820 */ /* 0x000fe20000400000 */
[----:B------:R-:W-:Y:S01]  /*0680*/  @!P2 FMUL R13, R13, 16777216 ;  /* 0x4b8000000d0da820 */ /* 0x000fe20000400000 */
[----:B------:R-:W-:Y:S01]  /*0690*/  @!P4 FMUL R25, R25, 16777216 ;  /* 0x4b8000001919c820 */ /* 0x000fe20000400000 */
[----:B-1----:R-:W-:Y:S01]  /*06a0*/  FMUL R12, R29, R12 ;  /* 0x0000000c1d0c7220 */ /* 0x002fe20000400000 */
[----:B--2---:R-:W-:-:S03]  /*06b0*/  FMUL R33, R33, R24 ;  /* 0x0000001821217220 */ /* 0x004fc60000400000 */
[----:B------:R1:W2:Y:S08]  /*06c0*/  MUFU.RCP R8, R15 ;  /* 0x0000000f00087308 */ /* 0x0002b00000001000 */
[----:B------:R-:W5:Y:S01]  /*06d0*/  MUFU.RCP R26, R13 ;  /* 0x0000000d001a7308 */ /* 0x000f620000001000 */
[----:B----4-:R-:W-:Y:S01]  /*06e0*/  FMUL R24, R9, R20 ;  /* 0x0000001409187220 */ /* 0x010fe20000400000 */
[----:B-1----:R-:W-:-:S06]  /*06f0*/  FMUL R15, R33, R10 ;  /* 0x0000000a210f7220 */ /* 0x002fcc0000400000 */
[----:B------:R2:W1:Y:S01]  /*0700*/  MUFU.RCP R29, R25 ;  /* 0x00000019001d7308 */ /* 0x0004620000001000 */
[C---:B------:R-:W-:Y:S02]  /*0710*/  FSEL R9, R3.reuse, 1, P5 ;  /* 0x3f80000003097808 */ /* 0x040fe40002800000 */
[----:B------:R-:W-:Y:S01]  /*0720*/  FSEL R10, R3, 1, P3 ;  /* 0x3f800000030a7808 */ /* 0x000fe20001800000 */
[----:B------:R-:W-:Y:S02]  /*0730*/  @!P6 FMUL R21, R21, 16777216 ;  /* 0x4b8000001515e820 */ /* 0x000fe40000400000 */
[----:B------:R-:W-:Y:S02]  /*0740*/  @!P2 FMUL R9, R9, 16777216 ;  /* 0x4b8000000909a820 */ /* 0x000fe40000400000 */
[----:B------:R-:W-:Y:S01]  /*0750*/  @!P4 FMUL R10, R10, 16777216 ;  /* 0x4b8000000a0ac820 */ /* 0x000fe20000400000 */
[----:B------:R-:W-:Y:S01]  /*0760*/  FMUL R12, R12, R11 ;  /* 0x0000000b0c0c7220 */ /* 0x000fe20000400000 */
[----:B------:R-:W-:Y:S01]  /*0770*/  FMUL R24, R24, R5 ;  /* 0x0000000518187220 */ /* 0x000fe20000400000 */
[----:B------:R-:W-:Y:S01]  /*0780*/  FMUL R19, R19, R4 ;  /* 0x0000000413137220 */ /* 0x000fe20000400000 */
[----:B--2---:R-:W-:Y:S01]  /*0790*/  FMUL R25, R8, R21 ;  /* 0x0000001508197220 */ /* 0x004fe20000400000 */
[----:B-----5:R-:W-:Y:S01]  /*07a0*/  FMUL R26, R26, R9 ;  /* 0x000000091a1a7220 */ /* 0x020fe20000400000 */
[----:B---3--:R-:W-:-:S04]  /*07b0*/  IMAD.WIDE R32, R2, 0x4, R6 ;  /* 0x0000000402207825 */ /* 0x008fc800078e0206 */
[----:B-1----:R-:W-:Y:S01]  /*07c0*/  FMUL R29, R29, R10 ;  /* 0x0000000a1d1d7220 */ /* 0x002fe20000400000 */
[----:B------:R-:W-:Y:S02]  /*07d0*/  CS2R R8, SRZ ;  /* 0x0000000000087805 */ /* 0x000fe4000001ff00 */
[----:B------:R-:W-:Y:S02]  /*07e0*/  CS2R R10, SRZ ;  /* 0x00000000000a7805 */ /* 0x000fe4000001ff00 */
[----:B------:R-:W-:Y:S02]  /*07f0*/  CS2R R4, SRZ ;  /* 0x0000000000047805 */ /* 0x000fe4000001ff00 */
[----:B------:R-:W-:Y:S02]  /*0800*/  CS2R R6, SRZ ;  /* 0x0000000000067805 */ /* 0x000fe4000001ff00 */
[----:B------:R-:W2:Y:S04]  /*0810*/  @!P1 LDG.E.EL.128 R8, desc[UR4][R32.64] ;  /* 0x0000000420089981 */ /* 0x000ea8000c2e1d00 */
[----:B------:R-:W2:Y:S01]  /*0820*/  @!P1 LDG.E.EL.128 R4, desc[UR4][R30.64] ;  /* 0x000000041e049981 */ /* 0x000ea2000c2e1d00 */
[----:B------:R-:W-:-:S04]  /*0830*/  FADD R27, R27, 0.0010000000474974513054 ;  /* 0x3a83126f1b1b7421 */ /* 0x000fc80000000000 */
[----:B------:R-:W1:Y:S02]  /*0840*/  MUFU.SQRT R20, R27 ;  /* 0x0000001b00147308 */ /* 0x000e640000002000 */
[C---:B-1----:R-:W-:Y:S02]  /*0850*/  FSETP.GT.AND P2, PT, R20.reuse, 8.50705917302346158658e+37, PT ;  /* 0x7e8000001400780b */ /* 0x042fe40003f44000 */
[----:B------:R-:W-:-:S11]  /*0860*/  FSETP.GEU.AND P3, PT, R20, 1.175494350822287508e-38, PT ;  /* 0x008000001400780b */ /* 0x000fd60003f6e000 */
[----:B------:R-:W-:-:S04]  /*0870*/  @P2 FMUL R20, R20, 0.25 ;  /* 0x3e80000014142820 */ /* 0x000fc80000400000 */
[----:B------:R-:W-:-:S06]  /*0880*/  @!P3 FMUL R20, R20, 16777216 ;  /* 0x4b8000001414b820 */ /* 0x000fcc0000400000 */
[----:B------:R-:W1:Y:S01]  /*0890*/  MUFU.RCP R20, R20 ;  /* 0x0000001400147308 */ /* 0x000e620000001000 */
[----:B------:R-:W-:-:S05]  /*08a0*/  FSEL R3, R3, 1, P2 ;  /* 0x3f80000003037808 */ /* 0x000fca0001000000 */
[----:B------:R-:W-:Y:S01]  /*08b0*/  @!P3 FMUL R3, R3, 16777216 ;  /* 0x4b8000000303b820 */ /* 0x000fe20000400000 */
[----:B------:R-:W-:-:S03]  /*08c0*/  FADD R18, -R22, R18 ;  /* 0x0000001216127221 */ /* 0x000fc60000000100 */
[----:B-1----:R-:W-:Y:S01]  /*08d0*/  FMUL R2, R20, R3 ;  /* 0x0000000314027220 */ /* 0x002fe20000400000 */
[----:B------:R-:W-:-:S03]  /*08e0*/  CS2R R20, SRZ ;  /* 0x0000000000147805 */ /* 0x000fc6000001ff00 */
[----:B------:R-:W-:Y:S01]  /*08f0*/  FMUL R2, R2, R23 ;  /* 0x0000001702027220 */ /* 0x000fe20000400000 */
[----:B------:R-:W-:-:S06]  /*0900*/  CS2R R22, SRZ ;  /* 0x0000000000167805 */ /* 0x000fcc000001ff00 */
[----:B------:R-:W3:Y:S01]  /*0910*/  @!P0 LDG.E.EL.128 R20, desc[UR4][R30.64] ;  /* 0x000000041e148981 */ /* 0x000ee2000c2e1d00 */
[----:B--2---:R-:W-:Y:S01]  /*0920*/  FFMA R6, R15, R10, R6 ;  /* 0x0000000a0f067223 */ /* 0x004fe20000000006 */
[----:B------:R-:W-:Y:S01]  /*0930*/  FFMA R7, R12, R11, R7 ;  /* 0x0000000b0c077223 */ /* 0x000fe20000000007 */
[----:B------:R-:W-:Y:S02]  /*0940*/  CS2R R12, SRZ ;  /* 0x00000000000c7805 */ /* 0x000fe4000001ff00 */
[----:B------:R-:W-:Y:S01]  /*0950*/  CS2R R14, SRZ ;  /* 0x00000000000e7805 */ /* 0x000fe2000001ff00 */
[----:B------:R-:W1:Y:S05]  /*0960*/  LDC.64 R10, c[0x0][0x238] ;  /* 0x00008e00ff0a7b82 */ /* 0x000e6a0000000a00 */
[----:B------:R-:W3:Y:S01]  /*0970*/  @!P0 LDG.E.EL.128 R12, desc[UR4][R32.64] ;  /* 0x00000004200c8981 */ /* 0x000ee2000c2e1d00 */
[----:B------:R-:W-:Y:S01]  /*0980*/  FFMA R5, R24, R9, R5 ;  /* 0x0000000918057223 */ /* 0x000fe20000000005 */
[----:B------:R-:W-:Y:S01]  /*0990*/  FFMA R4, R19, R8, R4 ;  /* 0x0000000813047223 */ /* 0x000fe20000000004 */
[----:B------:R-:W-:Y:S01]  /*09a0*/  FSETP.GEU.AND P2, PT, R7, RZ, PT ;  /* 0x000000ff0700720b */ /* 0x000fe20003f4e000 */
[----:B------:R-:W-:Y:S01]  /*09b0*/  FMUL R29, R29, R18 ;  /* 0x000000121d1d7220 */ /* 0x000fe20000400000 */
[----:B------:R-:W-:Y:S01]  /*09c0*/  FSETP.GEU.AND P3, PT, R6, RZ, PT ;  /* 0x000000ff0600720b */ /* 0x000fe20003f6e000 */
[----:B------:R-:W-:Y:S01]  /*09d0*/  FMUL R26, R26, R17 ;  /* 0x000000111a1a7220 */ /* 0x000fe20000400000 */
[----:B------:R-:W-:Y:S01]  /*09e0*/  FSETP.GEU.AND P4, PT, R5, RZ, PT ;  /* 0x000000ff0500720b */ /* 0x000fe20003f8e000 */
[----:B------:R-:W-:Y:S01]  /*09f0*/  FMUL R25, R25, R16 ;  /* 0x0000001019197220 */ /* 0x000fe20000400000 */
[----:B------:R-:W-:-:S02]  /*0a00*/  FSETP.GEU.AND P5, PT, R4, RZ, PT ;  /* 0x000000ff0400720b */ /* 0x000fc40003fae000 */
[----:B------:R-:W-:Y:S02]  /*0a10*/  SEL R7, R7, RZ, P2 ;  /* 0x000000ff07077207 */ /* 0x000fe40001000000 */
[----:B------:R-:W-:Y:S02]  /*0a20*/  SEL R6, R6, RZ, P3 ;  /* 0x000000ff06067207 */ /* 0x000fe40001800000 */
[----:B------:R-:W-:Y:S02]  /*0a30*/  SEL R5, R5, RZ, P4 ;  /* 0x000000ff05057207 */ /* 0x000fe40002000000 */
[----:B------:R-:W-:Y:S01]  /*0a40*/  SEL R4, R4, RZ, P5 ;  /* 0x000000ff04047207 */ /* 0x000fe20002800000 */
[----:B-1----:R-:W-:-:S05]  /*0a50*/  IMAD.WIDE R10, R0, 0x4, R10 ;  /* 0x00000004000a7825 */ /* 0x002fca00078e020a */
[----:B------:R1:W-:Y:S01]  /*0a60*/  @!P1 STG.E.128 desc[UR4][R10.64], R4 ;  /* 0x000000040a009986 */ /* 0x0003e2000c101d04 */
[----:B---3--:R-:W-:Y:S01]  /*0a70*/  FFMA R2, R2, R15, R23 ;  /* 0x0000000f02027223 */ /* 0x008fe20000000017 */
[----:B------:R-:W-:Y:S01]  /*0a80*/  FFMA R14, R29, R14, R22 ;  /* 0x0000000e1d0e7223 */ /* 0x000fe20000000016 */
[----:B------:R-:W-:Y:S01]  /*0a90*/  FFMA R13, R26, R13, R21 ;  /* 0x0000000d1a0d7223 */ /* 0x000fe20000000015 */
[----:B------:R-:W-:Y:S02]  /*0aa0*/  FFMA R12, R25, R12, R20 ;  /* 0x0000000c190c7223 */ /* 0x000fe40000000014 */
[----:B------:R-:W-:Y:S02]  /*0ab0*/  FSETP.GEU.AND P1, PT, R2, RZ, PT ;  /* 0x000000ff0200720b */ /* 0x000fe40003f2e000 */
[----:B------:R-:W-:Y:S02]  /*0ac0*/  FSETP.GEU.AND P2, PT, R14, RZ, PT ;  /* 0x000000ff0e00720b */ /* 0x000fe40003f4e000 */
[----:B------:R-:W-:-:S02]  /*0ad0*/  FSETP.GEU.AND P3, PT, R13, RZ, PT ;  /* 0x000000ff0d00720b */ /* 0x000fc40003f6e000 */
[----:B------:R-:W-:Y:S02]  /*0ae0*/  FSETP.GEU.AND P4, PT, R12, RZ, PT ;  /* 0x000000ff0c00720b */ /* 0x000fe40003f8e000 */
[----:B------:R-:W-:Y:S02]  /*0af0*/  SEL R15, R2, RZ, P1 ;  /* 0x000000ff020f7207 */ /* 0x000fe40000800000 */
[----:B------:R-:W-:Y:S02]  /*0b00*/  SEL R14, R14, RZ, P2 ;  /* 0x000000ff0e0e7207 */ /* 0x000fe40001000000 */
[----:B------:R-:W-:Y:S02]  /*0b10*/  SEL R13, R13, RZ, P3 ;  /* 0x000000ff0d0d7207 */ /* 0x000fe40001800000 */
[----:B------:R-:W-:Y:S01]  /*0b20*/  SEL R12, R12, RZ, P4 ;  /* 0x000000ff0c0c7207 */ /* 0x000fe20002000000 */
[----:B-1----:R-:W-:Y:S06]  /*0b30*/  @P0 EXIT ;  /* 0x000000000000094d */ /* 0x002fec0003800000 */
[----:B------:R-:W-:Y:S01]  /*0b40*/  STG.E.128 desc[UR4][R10.64+0x800], R12 ;  /* 0x0008000c0a007986 */ /* 0x000fe2000c101d04 */
[----:B------:R-:W-:Y:S05]  /*0b50*/  EXIT ;  /* 0x000000000000794d */ /* 0x000fea0003800000 */
.L_x_0:
[----:B------:R-:W-:-:S00]  /*0b60*/  BRA `(.L_x_0) ;  /* 0xfffffffc00fc7947 */ /* 0x000fc0000383ffff */
[----:B------:R-:W-:-:S00]  /*0b70*/  NOP ;  /* 0x0000000000007918 */ /* 0x000fc00000000000 */
        /* <DEDUP_REMOVED lines=8> */
.L_x_1:


//--------------------- .nv.global.init           --------------------------
	.section	.nv.global.init,"aw",@progbits
.nv.global.init:
	.type		_$_str,@object
	.size		_$_str,(_$_str_$_2 - _$_str)
_$_str:
        /*0000*/ 	.byte	0x5f, 0x5f, 0x43, 0x55, 0x44, 0x41, 0x5f, 0x46, 0x54, 0x5a, 0x00
	.type		_$_str_$_2,@object
	.size		_$_str_$_2,(.L_1 - _$_str_$_2)
_$_str_$_2:
        /*000b*/ 	.byte	0x5f, 0x5f, 0x43, 0x55, 0x44, 0x41, 0x5f, 0x50, 0x52, 0x45, 0x43, 0x5f, 0x53, 0x51, 0x52, 0x54
        /*001b*/ 	.byte	0x00
.L_1:


//--------------------- .nv.constant0.triton_poi_fused__native_batch_norm_legit_no_training_relu_20 --------------------------
	.section	.nv.constant0.triton_poi_fused__native_batch_norm_legit_no_training_relu_20,"a",@progbits
	.sectionflags	@""
	.align	4
.nv.constant0.triton_poi_fused__native_batch_norm_legit_no_training_relu_20:
	.zero		580
